	.headerflags	@"EF_CUDA_TEXMODE_UNIFIED EF_CUDA_64BIT_ADDRESS EF_CUDA_ACCELERATORS EF_CUDA_SM90 EF_CUDA_VIRTUAL_SM(EF_CUDA_SM90)"
	.elftype	@"ET_EXEC"


//--------------------- .nv.info                  --------------------------
	.section	.nv.info,"",@"SHT_CUDA_INFO"
	.align	4


	//----- nvinfo : EIATTR_REGCOUNT
	.align		4
        /*0000*/ 	.byte	0x04, 0x2f
        /*0002*/ 	.short	(.L_3 - .L_2)
	.align		4
.L_2:
        /*0004*/ 	.word	index@(triton_poi_fused__native_batch_norm_legit_no_training_relu_36)
        /*0008*/ 	.word	0x00000020


	//----- nvinfo : EIATTR_MIN_STACK_SIZE
	.align		4
.L_3:
        /*000c*/ 	.byte	0x04, 0x12
        /*000e*/ 	.short	(.L_5 - .L_4)
	.align		4
.L_4:
        /*0010*/ 	.word	index@(triton_poi_fused__native_batch_norm_legit_no_training_relu_36)
        /*0014*/ 	.word	0x00000000


	//----- nvinfo : EIATTR_FRAME_SIZE
	.align		4
.L_5:
        /*0018*/ 	.byte	0x04, 0x11
        /*001a*/ 	.short	(.L_7 - .L_6)
	.align		4
.L_6:
        /*001c*/ 	.word	index@(triton_poi_fused__native_batch_norm_legit_no_training_relu_36)
        /*0020*/ 	.word	0x00000000


	//----- nvinfo : EIATTR_MIN_STACK_SIZE
	.align		4
.L_7:
        /*0024*/ 	.byte	0x04, 0x12
        /*0026*/ 	.short	(.L_9 - .L_8)
	.align		4
.L_8:
        /*0028*/ 	.word	index@(triton_poi_fused__native_batch_norm_legit_no_training_relu_36)
        /*002c*/ 	.word	0x00000000
.L_9:


//--------------------- .nv.info.triton_poi_fused__native_batch_norm_legit_no_training_relu_36 --------------------------
	.section	.nv.info.triton_poi_fused__native_batch_norm_legit_no_training_relu_36,"",@"SHT_CUDA_INFO"
	.sectionflags	@""
	.align	4


	//----- nvinfo : EIATTR_CUDA_API_VERSION
	.align		4
        /*0000*/ 	.byte	0x04, 0x37
        /*0002*/ 	.short	(.L_11 - .L_10)
.L_10:
        /*0004*/ 	.word	0x0000007c


	//----- nvinfo : EIATTR_KPARAM_INFO
	.align		4
.L_11:
        /*0008*/ 	.byte	0x04, 0x17
        /*000a*/ 	.short	(.L_13 - .L_12)
.L_12:
        /*000c*/ 	.word	0x00000000
        /*0010*/ 	.short	0x0007
        /*0012*/ 	.short	0x0034
        /*0014*/ 	.byte	0x00, 0xf0, 0x11, 0x00


	//----- nvinfo : EIATTR_KPARAM_INFO
	.align		4
.L_13:
        /*0018*/ 	.byte	0x04, 0x17
        /*001a*/ 	.short	(.L_15 - .L_14)
.L_14:
        /*001c*/ 	.word	0x00000000
        /*0020*/ 	.short	0x0006
        /*0022*/ 	.short	0x0030
        /*0024*/ 	.byte	0x00, 0xf0, 0x11, 0x00


	//----- nvinfo : EIATTR_KPARAM_INFO
	.align		4
.L_15:
        /*0028*/ 	.byte	0x04, 0x17
        /*002a*/ 	.short	(.L_17 - .L_16)
.L_16:
        /*002c*/ 	.word	0x00000000
        /*0030*/ 	.short	0x0005
        /*0032*/ 	.short	0x0028
        /*0034*/ 	.byte	0x00, 0xf4, 0x21, 0x00


	//----- nvinfo : EIATTR_KPARAM_INFO
	.align		4
.L_17:
        /*0038*/ 	.byte	0x04, 0x17
        /*003a*/ 	.short	(.L_19 - .L_18)
.L_18:
        /*003c*/ 	.word	0x00000000
        /*0040*/ 	.short	0x0004
        /*0042*/ 	.short	0x0020
        /*0044*/ 	.byte	0x00, 0xf4, 0x21, 0x00


	//----- nvinfo : EIATTR_KPARAM_INFO
	.align		4
.L_19:
        /*0048*/ 	.byte	0x04, 0x17
        /*004a*/ 	.short	(.L_21 - .L_20)
.L_20:
        /*004c*/ 	.word	0x00000000
        /*0050*/ 	.short	0x0003
        /*0052*/ 	.short	0x0018
        /*0054*/ 	.byte	0x00, 0xf4, 0x21, 0x00


	//----- nvinfo : EIATTR_KPARAM_INFO
	.align		4
.L_21:
        /*0058*/ 	.byte	0x04, 0x17
        /*005a*/ 	.short	(.L_23 - .L_22)
.L_22:
        /*005c*/ 	.word	0x00000000
        /*0060*/ 	.short	0x0002
        /*0062*/ 	.short	0x0010
        /*0064*/ 	.byte	0x00, 0xf4, 0x21, 0x00


	//----- nvinfo : EIATTR_KPARAM_INFO
	.align		4
.L_23:
        /*0068*/ 	.byte	0x04, 0x17
        /*006a*/ 	.short	(.L_25 - .L_24)
.L_24:
        /*006c*/ 	.word	0x00000000
        /*0070*/ 	.short	0x0001
        /*0072*/ 	.short	0x0008
        /*0074*/ 	.byte	0x00, 0xf4, 0x21, 0x00


	//----- nvinfo : EIATTR_KPARAM_INFO
	.align		4
.L_25:
        /*0078*/ 	.byte	0x04, 0x17
        /*007a*/ 	.short	(.L_27 - .L_26)
.L_26:
        /*007c*/ 	.word	0x00000000
        /*0080*/ 	.short	0x0000
        /*0082*/ 	.short	0x0000
        /*0084*/ 	.byte	0x00, 0xf4, 0x21, 0x00


	//----- nvinfo : EIATTR_SPARSE_MMA_MASK
	.align		4
.L_27:
        /*0088*/ 	.byte	0x03, 0x50
        /*008a*/ 	.short	0x0000


	//----- nvinfo : EIATTR_MAXREG_COUNT
	.align		4
        /*008c*/ 	.byte	0x03, 0x1b
        /*008e*/ 	.short	0x00ff


	//----- nvinfo : EIATTR_EXIT_INSTR_OFFSETS
	.align		4
        /*0090*/ 	.byte	0x04, 0x1c
        /*0092*/ 	.short	(.L_29 - .L_28)


	//   ....[0]....
.L_28:
        /*0094*/ 	.word	0x00000790


	//   ....[1]....
        /*0098*/ 	.word	0x000007b0


	//----- nvinfo : EIATTR_REQNTID
	.align		4
.L_29:
        /*009c*/ 	.byte	0x04, 0x10
        /*009e*/ 	.short	(.L_31 - .L_30)
.L_30:
        /*00a0*/ 	.word	0x00000080
        /*00a4*/ 	.word	0x00000001
        /*00a8*/ 	.word	0x00000001


	//----- nvinfo : EIATTR_CBANK_PARAM_SIZE
	.align		4
.L_31:
        /*00ac*/ 	.byte	0x03, 0x19
        /*00ae*/ 	.short	0x0038


	//----- nvinfo : EIATTR_PARAM_CBANK
	.align		4
        /*00b0*/ 	.byte	0x04, 0x0a
        /*00b2*/ 	.short	(.L_33 - .L_32)
	.align		4
.L_32:
        /*00b4*/ 	.word	index@(.nv.constant0.triton_poi_fused__native_batch_norm_legit_no_training_relu_36)
        /*00b8*/ 	.short	0x0210
        /*00ba*/ 	.short	0x0038


	//----- nvinfo : EIATTR_SW_WAR
	.align		4
.L_33:
        /*00bc*/ 	.byte	0x04, 0x36
        /*00be*/ 	.short	(.L_35 - .L_34)
.L_34:
        /*00c0*/ 	.word	0x00000008
.L_35:


//--------------------- .nv.callgraph             --------------------------
	.section	.nv.callgraph,"",@"SHT_CUDA_CALLGRAPH"
	.align	4
	.sectionentsize	8
	.align		4
        /*0000*/ 	.word	0x00000000
	.align		4
        /*0004*/ 	.word	0xffffffff
	.align		4
        /*0008*/ 	.word	0x00000000
	.align		4
        /*000c*/ 	.word	0xfffffffe
	.align		4
        /*0010*/ 	.word	0x00000000
	.align		4
        /*0014*/ 	.word	0xfffffffd
	.align		4
        /*0018*/ 	.word	0x00000000
	.align		4
        /*001c*/ 	.word	0xfffffffc


//--------------------- .nv.constant4             --------------------------
	.section	.nv.constant4,"a",@progbits
	.align	8
	.align		8
.nv.constant4:
        /*0000*/ 	.dword	_$_str
	.align		8
        /*0008*/ 	.dword	_$_str_$_2


//--------------------- .text.triton_poi_fused__native_batch_norm_legit_no_training_relu_36 --------------------------
	.section	.text.triton_poi_fused__native_batch_norm_legit_no_training_relu_36,"ax",@progbits
	.align	128
        .global         triton_poi_fused__native_batch_norm_legit_no_training_relu_36
        .type           triton_poi_fused__native_batch_norm_legit_no_training_relu_36,@function
        .size           triton_poi_fused__native_batch_norm_legit_no_training_relu_36,(.L_x_1 - triton_poi_fused__native_batch_norm_legit_no_training_relu_36)
        .other          triton_poi_fused__native_batch_norm_legit_no_training_relu_36,@"STO_CUDA_ENTRY STV_DEFAULT"
triton_poi_fused__native_batch_norm_legit_no_training_relu_36:
.text.triton_poi_fused__native_batch_norm_legit_no_training_relu_36:
[----:B------:R-:W0:Y:S01]  /*0000*/  LDC R1, c[0x0][0x28] ;  /* 0x00000a00ff017b82 */ /* 0x000e220000000800 */
[----:B------:R-:W1:Y:S07]  /*0010*/  S2R R19, SR_CTAID.Y ;  /* 0x0000000000137919 */ /* 0x000e6e0000002600 */
[----:B------:R-:W2:Y:S01]  /*0020*/  LDC.64 R2, c[0x0][0x220] ;  /* 0x00008800ff027b82 */ /* 0x000ea20000000a00 */
[----:B------:R-:W-:Y:S01]  /*0030*/  HFMA2.MMA R23, -RZ, RZ, 0, 0 ;  /* 0x00000000ff177435 */ /* 0x000fe200000001ff */
[----:B------:R-:W-:Y:S01]  /*0040*/  ULDC.64 UR4, c[0x0][0x208] ;  /* 0x0000820000047ab9 */ /* 0x000fe20000000a00 */
[----:B------:R-:W3:Y:S01]  /*0050*/  S2R R0, SR_TID.X ;  /* 0x0000000000007919 */ /* 0x000ee20000002100 */
[----:B------:R-:W4:Y:S04]  /*0060*/  S2R R21, SR_CTAID.X ;  /* 0x0000000000157919 */ /* 0x000f280000002500 */
[----:B------:R-:W5:Y:S01]  /*0070*/  LDC.64 R6, c[0x0][0x210] ;  /* 0x00008400ff067b82 */ /* 0x000f620000000a00 */
[----:B------:R-:W-:-:S07]  /*0080*/  CS2R R16, SRZ ;  /* 0x0000000000107805 */ /* 0x000fce000001ff00 */
[----:B------:R-:W5:Y:S01]  /*0090*/  LDC.64 R8, c[0x0][0x218] ;  /* 0x00008600ff087b82 */ /* 0x000f620000000a00 */
[C---:B-1----:R-:W-:Y:S01]  /*00a0*/  IMAD.HI R18, R19.reuse, 0x2aaaaaab, RZ ;  /* 0x2aaaaaab13127827 */ /* 0x042fe200078e02ff */
[----:B------:R-:W-:-:S04]  /*00b0*/  ISETP.GE.AND P2, PT, R19, 0x600, PT ;  /* 0x000006001300780c */ /* 0x000fc80003f46270 */
[----:B------:R-:W-:-:S04]  /*00c0*/  SHF.R.U32.HI R5, RZ, 0x1f, R18 ;  /* 0x0000001fff057819 */ /* 0x000fc80000011612 */
[----:B------:R-:W-:-:S05]  /*00d0*/  LEA.HI.SX32 R18, R18, R5, 0x1a ;  /* 0x0000000512127211 */ /* 0x000fca00078fd2ff */
[----:B------:R-:W-:-:S04]  /*00e0*/  IMAD R19, R18, -0x180, R19 ;  /* 0xfffffe8012137824 */ /* 0x000fc800078e0213 */
[----:B--2---:R-:W-:-:S05]  /*00f0*/  IMAD.WIDE R2, R19, 0x4, R2 ;  /* 0x0000000413027825 */ /* 0x004fca00078e0202 */
[----:B------:R5:W2:Y:S01]  /*0100*/  @!P2 LDG.E.EL R23, desc[UR4][R2.64] ;  /* 0x000000040217a981 */ /* 0x000aa2000c2e1900 */
[----:B---3--:R-:W-:Y:S01]  /*0110*/  SHF.L.U32 R0, R0, 0x2, RZ ;  /* 0x0000000200007819 */ /* 0x008fe200000006ff */
[----:B------:R-:W-:Y:S01]  /*0120*/  IMAD R4, R18, 0x54600, R19 ;  /* 0x0005460012047824 */ /* 0x000fe200078e0213 */
[----:B------:R-:W-:Y:S02]  /*0130*/  HFMA2.MMA R20, -RZ, RZ, 0, 0 ;  /* 0x00000000ff147435 */ /* 0x000fe400000001ff */
[----:B------:R-:W-:-:S04]  /*0140*/  LOP3.LUT R0, R0, 0x1fc, RZ, 0xc0, !PT ;  /* 0x000001fc00007812 */ /* 0x000fc800078ec0ff */
[----:B----4-:R-:W-:Y:S02]  /*0150*/  LEA R21, R21, R0, 0xa ;  /* 0x0000000015157211 */ /* 0x010fe400078e50ff */
[----:B------:R-:W-:Y:S02]  /*0160*/  MOV R0, RZ ;  /* 0x000000ff00007202 */ /* 0x000fe40000000f00 */
[C---:B------:R-:W-:Y:S01]  /*0170*/  ISETP.LT.AND P1, PT, R21.reuse, 0x384, !P2 ;  /* 0x000003841500780c */ /* 0x040fe20005721270 */
[----:B------:R-:W-:Y:S01]  /*0180*/  IMAD R29, R21, 0x180, R4 ;  /* 0x00000180151d7824 */ /* 0x000fe200078e0204 */
[----:B------:R-:W-:Y:S01]  /*0190*/  IADD3 R22, R21, 0x200, RZ ;  /* 0x0000020015167810 */ /* 0x000fe20007ffe0ff */
[----:B------:R-:W1:Y:S02]  /*01a0*/  LDC.64 R4, c[0x0][0x230] ;  /* 0x00008c00ff047b82 */ /* 0x000e640000000a00 */
[----:B-----5:R-:W-:Y:S01]  /*01b0*/  IMAD.WIDE R2, R29, 0x4, R6 ;  /* 0x000000041d027825 */ /* 0x020fe200078e0206 */
[----:B------:R-:W-:-:S02]  /*01c0*/  IADD3 R13, R29, 0x300, RZ ;  /* 0x000003001d0d7810 */ /* 0x000fc40007ffe0ff */
[----:B------:R-:W-:Y:S02]  /*01d0*/  IADD3 R11, R29, 0x180, RZ ;  /* 0x000001801d0b7810 */ /* 0x000fe40007ffe0ff */
[----:B------:R-:W-:Y:S01]  /*01e0*/  IADD3 R25, R29, 0x480, RZ ;  /* 0x000004801d197810 */ /* 0x000fe20007ffe0ff */
[--C-:B------:R-:W-:Y:S02]  /*01f0*/  IMAD.WIDE R12, R13, 0x4, R6.reuse ;  /* 0x000000040d0c7825 */ /* 0x100fe400078e0206 */
[----:B------:R3:W4:Y:S01]  /*0200*/  @P1 LDG.E.EL R16, desc[UR4][R2.64] ;  /* 0x0000000402101981 */ /* 0x000722000c2e1900 */
[----:B------:R-:W-:Y:S01]  /*0210*/  ISETP.LT.AND P0, PT, R22, 0x384, !P2 ;  /* 0x000003841600780c */ /* 0x000fe20005701270 */
[--C-:B------:R-:W-:Y:S01]  /*0220*/  IMAD.WIDE R10, R11, 0x4, R6.reuse ;  /* 0x000000040b0a7825 */ /* 0x100fe200078e0206 */
[----:B------:R-:W-:Y:S01]  /*0230*/  IADD3 R28, R29, 0x30000, RZ ;  /* 0x000300001d1c7810 */ /* 0x000fe20007ffe0ff */
[----:B------:R5:W4:Y:S01]  /*0240*/  @P1 LDG.E.EL R20, desc[UR4][R12.64] ;  /* 0x000000040c141981 */ /* 0x000b22000c2e1900 */
[----:B------:R-:W-:Y:S01]  /*0250*/  IADD3 R15, R29, 0x30480, RZ ;  /* 0x000304801d0f7810 */ /* 0x000fe20007ffe0ff */
[----:B------:R-:W-:Y:S01]  /*0260*/  IMAD.WIDE R24, R25, 0x4, R6 ;  /* 0x0000000419187825 */ /* 0x000fe200078e0206 */
[----:B------:R-:W-:Y:S01]  /*0270*/  CS2R R26, SRZ ;  /* 0x00000000001a7805 */ /* 0x000fe2000001ff00 */
[----:B------:R5:W4:Y:S01]  /*0280*/  @P1 LDG.E.EL R0, desc[UR4][R10.64] ;  /* 0x000000040a001981 */ /* 0x000b22000c2e1900 */
[----:B---3--:R-:W3:Y:S01]  /*0290*/  LDC.64 R2, c[0x0][0x228] ;  /* 0x00008a00ff027b82 */ /* 0x008ee20000000a00 */
[----:B-----5:R-:W-:-:S02]  /*02a0*/  IADD3 R13, R29, 0x30180, RZ ;  /* 0x000301801d0d7810 */ /* 0x020fc40007ffe0ff */
[----:B------:R5:W4:Y:S01]  /*02b0*/  @P1 LDG.E.EL R17, desc[UR4][R24.64] ;  /* 0x0000000418111981 */ /* 0x000b22000c2e1900 */
[----:B------:R-:W-:Y:S01]  /*02c0*/  IADD3 R29, R29, 0x30300, RZ ;  /* 0x000303001d1d7810 */ /* 0x000fe20007ffe0ff */
[----:B0-----:R-:W-:-:S04]  /*02d0*/  IMAD.WIDE R8, R19, 0x4, R8 ;  /* 0x0000000413087825 */ /* 0x001fc800078e0208 */
[--C-:B------:R-:W-:Y:S01]  /*02e0*/  IMAD.WIDE R10, R28, 0x4, R6.reuse ;  /* 0x000000041c0a7825 */ /* 0x100fe200078e0206 */
[----:B------:R-:W-:Y:S01]  /*02f0*/  MOV R28, RZ ;  /* 0x000000ff001c7202 */ /* 0x000fe20000000f00 */
[----:B------:R-:W4:Y:S02]  /*0300*/  @!P2 LDG.E.EL R27, desc[UR4][R8.64] ;  /* 0x00000004081ba981 */ /* 0x000f24000c2e1900 */
[----:B------:R-:W-:Y:S01]  /*0310*/  IMAD.WIDE R14, R15, 0x4, R6 ;  /* 0x000000040f0e7825 */ /* 0x000fe200078e0206 */
[----:B-----5:R-:W-:-:S03]  /*0320*/  CS2R R24, SRZ ;  /* 0x0000000000187805 */ /* 0x020fc6000001ff00 */
[--C-:B------:R-:W-:Y:S01]  /*0330*/  IMAD.WIDE R12, R13, 0x4, R6.reuse ;  /* 0x000000040d0c7825 */ /* 0x100fe200078e0206 */
[----:B------:R0:W5:Y:S03]  /*0340*/  @P0 LDG.E.EL R26, desc[UR4][R14.64] ;  /* 0x000000040e1a0981 */ /* 0x000166000c2e1900 */
[----:B------:R-:W-:Y:S01]  /*0350*/  IMAD.WIDE R6, R29, 0x4, R6 ;  /* 0x000000041d067825 */ /* 0x000fe200078e0206 */
[----:B------:R-:W5:Y:S03]  /*0360*/  @P0 LDG.E.EL R28, desc[UR4][R12.64] ;  /* 0x000000040c1c0981 */ /* 0x000f66000c2e1900 */
[----:B---3--:R-:W-:Y:S01]  /*0370*/  IMAD.WIDE R2, R19, 0x4, R2 ;  /* 0x0000000413027825 */ /* 0x008fe200078e0202 */
[----:B------:R3:W5:Y:S01]  /*0380*/  @P0 LDG.E.EL R25, desc[UR4][R6.64] ;  /* 0x0000000406190981 */ /* 0x000762000c2e1900 */
[----:B0-----:R-:W-:-:S02]  /*0390*/  CS2R R14, SRZ ;  /* 0x00000000000e7805 */ /* 0x001fc4000001ff00 */
[----:B-1----:R-:W-:Y:S01]  /*03a0*/  IMAD.WIDE R4, R19, 0x4, R4 ;  /* 0x0000000413047825 */ /* 0x002fe200078e0204 */
[----:B------:R-:W5:Y:S04]  /*03b0*/  @P0 LDG.E.EL R24, desc[UR4][R10.64] ;  /* 0x000000040a180981 */ /* 0x000f68000c2e1900 */
[----:B------:R0:W5:Y:S04]  /*03c0*/  @!P2 LDG.E.EL R15, desc[UR4][R2.64] ;  /* 0x00000004020fa981 */ /* 0x000168000c2e1900 */
[----:B------:R4:W5:Y:S01]  /*03d0*/  @!P2 LDG.E.EL R14, desc[UR4][R4.64] ;  /* 0x00000004040ea981 */ /* 0x000962000c2e1900 */
[----:B---3--:R-:W-:Y:S01]  /*03e0*/  HFMA2.MMA R7, -RZ, RZ, 1.625, 0 ;  /* 0x3e800000ff077435 */ /* 0x008fe200000001ff */
[----:B0-----:R-:W0:Y:S01]  /*03f0*/  LDC.64 R2, c[0x0][0x238] ;  /* 0x00008e00ff027b82 */ /* 0x001e220000000a00 */
[----:B------:R-:W-:-:S04]  /*0400*/  IMAD R9, R18, 0x440, R19 ;  /* 0x0000044012097824 */ /* 0x000fc800078e0213 */
[----:B------:R-:W-:-:S05]  /*0410*/  IMAD R9, R9, 0x384, RZ ;  /* 0x0000038409097824 */ /* 0x000fca00078e02ff */
[----:B------:R-:W-:Y:S02]  /*0420*/  IADD3 R21, R21, R9, RZ ;  /* 0x0000000915157210 */ /* 0x000fe40007ffe0ff */
[----:B------:R-:W-:Y:S01]  /*0430*/  IADD3 R9, R22, R9, RZ ;  /* 0x0000000916097210 */ /* 0x000fe20007ffe0ff */
[----:B--2---:R-:W-:-:S04]  /*0440*/  FADD R23, R23, 0.0010000000474974513054 ;  /* 0x3a83126f17177421 */ /* 0x004fc80000000000 */
[----:B------:R-:W1:Y:S02]  /*0450*/  MUFU.SQRT R8, R23 ;  /* 0x0000001700087308 */ /* 0x000e640000002000 */
[C---:B-1----:R-:W-:Y:S02]  /*0460*/  FSETP.GT.AND P2, PT, R8.reuse, 8.50705917302346158658e+37, PT ;  /* 0x7e8000000800780b */ /* 0x042fe40003f44000 */
[----:B------:R-:W-:-:S11]  /*0470*/  FSETP.GEU.AND P3, PT, R8, 1.175494350822287508e-38, PT ;  /* 0x008000000800780b */ /* 0x000fd60003f6e000 */
[----:B------:R-:W-:-:S04]  /*0480*/  @P2 FMUL R8, R8, 0.25 ;  /* 0x3e80000008082820 */ /* 0x000fc80000400000 */
[----:B------:R-:W-:-:S06]  /*0490*/  @!P3 FMUL R8, R8, 16777216 ;  /* 0x4b8000000808b820 */ /* 0x000fcc0000400000 */
[----:B------:R-:W1:Y:S01]  /*04a0*/  MUFU.RCP R8, R8 ;  /* 0x0000000800087308 */ /* 0x000e620000001000 */
[----:B------:R-:W-:-:S05]  /*04b0*/  FSEL R7, R7, 1, P2 ;  /* 0x3f80000007077808 */ /* 0x000fca0001000000 */
[----:B------:R-:W-:Y:S01]  /*04c0*/  @!P3 FMUL R7, R7, 16777216 ;  /* 0x4b8000000707b820 */ /* 0x000fe20000400000 */
[C---:B----4-:R-:W-:Y:S01]  /*04d0*/  FADD R5, -R27.reuse, R16 ;  /* 0x000000101b057221 */ /* 0x050fe20000000100 */
[C---:B------:R-:W-:Y:S01]  /*04e0*/  FADD R11, -R27.reuse, R20 ;  /* 0x000000141b0b7221 */ /* 0x040fe20000000100 */
[C---:B------:R-:W-:Y:S01]  /*04f0*/  FADD R23, -R27.reuse, R17 ;  /* 0x000000111b177221 */ /* 0x040fe20000000100 */
[----:B-1----:R-:W-:Y:S01]  /*0500*/  FMUL R4, R8, R7 ;  /* 0x0000000708047220 */ /* 0x002fe20000400000 */
[C---:B------:R-:W-:Y:S01]  /*0510*/  FADD R7, -R27.reuse, R0 ;  /* 0x000000001b077221 */ /* 0x040fe20000000100 */
[C---:B-----5:R-:W-:Y:S01]  /*0520*/  FADD R13, -R27.reuse, R26 ;  /* 0x0000001a1b0d7221 */ /* 0x060fe20000000100 */
[C---:B------:R-:W-:Y:S01]  /*0530*/  FADD R19, -R27.reuse, R28 ;  /* 0x0000001c1b137221 */ /* 0x040fe20000000100 */
[C---:B------:R-:W-:Y:S01]  /*0540*/  FMUL R23, R4.reuse, R23 ;  /* 0x0000001704177220 */ /* 0x040fe20000400000 */
[C---:B------:R-:W-:Y:S01]  /*0550*/  FMUL R7, R4.reuse, R7 ;  /* 0x0000000704077220 */ /* 0x040fe20000400000 */
[C---:B------:R-:W-:Y:S01]  /*0560*/  FADD R17, -R27.reuse, R25 ;  /* 0x000000191b117221 */ /* 0x040fe20000000100 */
[C---:B------:R-:W-:Y:S01]  /*0570*/  FMUL R25, R4.reuse, R11 ;  /* 0x0000000b04197220 */ /* 0x040fe20000400000 */
[C---:B------:R-:W-:Y:S01]  /*0580*/  FMUL R5, R4.reuse, R5 ;  /* 0x0000000504057220 */ /* 0x040fe20000400000 */
[----:B------:R-:W-:Y:S01]  /*0590*/  FADD R27, -R27, R24 ;  /* 0x000000181b1b7221 */ /* 0x000fe20000000100 */
[C---:B------:R-:W-:Y:S01]  /*05a0*/  FMUL R13, R4.reuse, R13 ;  /* 0x0000000d040d7220 */ /* 0x040fe20000400000 */
[C---:B------:R-:W-:Y:S01]  /*05b0*/  FMUL R17, R4.reuse, R17 ;  /* 0x0000001104117220 */ /* 0x040fe20000400000 */
[C---:B------:R-:W-:Y:S01]  /*05c0*/  FMUL R19, R4.reuse, R19 ;  /* 0x0000001304137220 */ /* 0x040fe20000400000 */
[----:B------:R-:W-:Y:S01]  /*05d0*/  FMUL R27, R4, R27 ;  /* 0x0000001b041b7220 */ /* 0x000fe20000400000 */
[-CC-:B------:R-:W-:Y:S01]  /*05e0*/  FFMA R23, R23, R15.reuse, R14.reuse ;  /* 0x0000000f17177223 */ /* 0x180fe2000000000e */
[-CC-:B------:R-:W-:Y:S01]  /*05f0*/  FFMA R25, R25, R15.reuse, R14.reuse ;  /* 0x0000000f19197223 */ /* 0x180fe2000000000e */
[-CC-:B------:R-:W-:Y:S01]  /*0600*/  FFMA R0, R7, R15.reuse, R14.reuse ;  /* 0x0000000f07007223 */ /* 0x180fe2000000000e */
[----:B------:R-:W-:-:S02]  /*0610*/  FFMA R4, R5, R15, R14 ;  /* 0x0000000f05047223 */ /* 0x000fc4000000000e */
[----:B------:R-:W-:Y:S02]  /*0620*/  FSETP.GEU.AND P2, PT, R23, RZ, PT ;  /* 0x000000ff1700720b */ /* 0x000fe40003f4e000 */
[----:B------:R-:W-:Y:S02]  /*0630*/  FSETP.GEU.AND P3, PT, R25, RZ, PT ;  /* 0x000000ff1900720b */ /* 0x000fe40003f6e000 */
[----:B------:R-:W-:Y:S02]  /*0640*/  FSETP.GEU.AND P4, PT, R0, RZ, PT ;  /* 0x000000ff0000720b */ /* 0x000fe40003f8e000 */
[----:B------:R-:W-:Y:S01]  /*0650*/  FSETP.GEU.AND P5, PT, R4, RZ, PT ;  /* 0x000000ff0400720b */ /* 0x000fe20003fae000 */
[----:B0-----:R-:W-:Y:S01]  /*0660*/  IMAD.WIDE R10, R21, 0x4, R2 ;  /* 0x00000004150a7825 */ /* 0x001fe200078e0202 */
[----:B------:R-:W-:-:S03]  /*0670*/  SEL R7, R23, RZ, P2 ;  /* 0x000000ff17077207 */ /* 0x000fc60001000000 */
[-CC-:B------:R-:W-:Y:S01]  /*0680*/  FFMA R13, R13, R15.reuse, R14.reuse ;  /* 0x0000000f0d0d7223 */ /* 0x180fe2000000000e */
[----:B------:R-:W-:Y:S02]  /*0690*/  SEL R6, R25, RZ, P3 ;  /* 0x000000ff19067207 */ /* 0x000fe40001800000 */
[----:B------:R-:W-:Y:S02]  /*06a0*/  SEL R5, R0, RZ, P4 ;  /* 0x000000ff00057207 */ /* 0x000fe40002000000 */
[----:B------:R-:W-:Y:S01]  /*06b0*/  SEL R4, R4, RZ, P5 ;  /* 0x000000ff04047207 */ /* 0x000fe20002800000 */
[-CC-:B------:R-:W-:Y:S01]  /*06c0*/  FFMA R27, R27, R15.reuse, R14.reuse ;  /* 0x0000000f1b1b7223 */ /* 0x180fe2000000000e */
[-CC-:B------:R-:W-:Y:S01]  /*06d0*/  FFMA R17, R17, R15.reuse, R14.reuse ;  /* 0x0000000f11117223 */ /* 0x180fe2000000000e */
[----:B------:R-:W-:Y:S02]  /*06e0*/  FFMA R19, R19, R15, R14 ;  /* 0x0000000f13137223 */ /* 0x000fe4000000000e */
[----:B------:R0:W-:Y:S01]  /*06f0*/  @P1 STG.E.128 desc[UR4][R10.64], R4 ;  /* 0x000000040a001986 */ /* 0x0001e2000c101d04 */
[----:B------:R-:W-:-:S02]  /*0700*/  FSETP.GEU.AND P1, PT, R13, RZ, PT ;  /* 0x000000ff0d00720b */ /* 0x000fc40003f2e000 */
[----:B------:R-:W-:Y:S02]  /*0710*/  FSETP.GEU.AND P2, PT, R17, RZ, PT ;  /* 0x000000ff1100720b */ /* 0x000fe40003f4e000 */
[----:B------:R-:W-:Y:S02]  /*0720*/  FSETP.GEU.AND P3, PT, R19, RZ, PT ;  /* 0x000000ff1300720b */ /* 0x000fe40003f6e000 */
[----:B------:R-:W-:Y:S01]  /*0730*/  FSETP.GEU.AND P4, PT, R27, RZ, PT ;  /* 0x000000ff1b00720b */ /* 0x000fe20003f8e000 */
[----:B------:R-:W-:Y:S01]  /*0740*/  IMAD.WIDE R2, R9, 0x4, R2 ;  /* 0x0000000409027825 */ /* 0x000fe200078e0202 */
[----:B------:R-:W-:Y:S02]  /*0750*/  SEL R15, R13, RZ, P1 ;  /* 0x000000ff0d0f7207 */ /* 0x000fe40000800000 */
[----:B------:R-:W-:Y:S02]  /*0760*/  SEL R14, R17, RZ, P2 ;  /* 0x000000ff110e7207 */ /* 0x000fe40001000000 */
[----:B------:R-:W-:-:S02]  /*0770*/  SEL R13, R19, RZ, P3 ;  /* 0x000000ff130d7207 */ /* 0x000fc40001800000 */
[----:B------:R-:W-:Y:S01]  /*0780*/  SEL R12, R27, RZ, P4 ;  /* 0x000000ff1b0c7207 */ /* 0x000fe20002000000 */
[----:B0-----:R-:W-:Y:S06]  /*0790*/  @!P0 EXIT ;  /* 0x000000000000894d */ /* 0x001fec0003800000 */
[----:B------:R-:W-:Y:S01]  /*07a0*/  STG.E.128 desc[UR4][R2.64], R12 ;  /* 0x0000000c02007986 */ /* 0x000fe2000c101d04 */
[----:B------:R-:W-:Y:S05]  /*07b0*/  EXIT ;  /* 0x000000000000794d */ /* 0x000fea0003800000 */
.L_x_0:
[----:B------:R-:W-:-:S00]  /*07c0*/  BRA `(.L_x_0) ;  /* 0xfffffffc00fc7947 */ /* 0x000fc0000383ffff */
[----:B------:R-:W-:-:S00]  /*07d0*/  NOP ;  /* 0x0000000000007918 */ /* 0x000fc00000000000 */
        /* <DEDUP_REMOVED lines=10> */
.L_x_1:


//--------------------- .nv.global.init           --------------------------
	.section	.nv.global.init,"aw",@progbits
.nv.global.init:
	.type		_$_str,@object
	.size		_$_str,(_$_str_$_2 - _$_str)
_$_str:
        /*0000*/ 	.byte	0x5f, 0x5f, 0x43, 0x55, 0x44, 0x41, 0x5f, 0x46, 0x54, 0x5a, 0x00
	.type		_$_str_$_2,@object
	.size		_$_str_$_2,(.L_1 - _$_str_$_2)
_$_str_$_2:
        /*000b*/ 	.byte	0x5f, 0x5f, 0x43, 0x55, 0x44, 0x41, 0x5f, 0x50, 0x52, 0x45, 0x43, 0x5f, 0x53, 0x51, 0x52, 0x54
        /*001b*/ 	.byte	0x00
.L_1:


//--------------------- .nv.constant0.triton_poi_fused__native_batch_norm_legit_no_training_relu_36 --------------------------
	.section	.nv.constant0.triton_poi_fused__native_batch_norm_legit_no_training_relu_36,"a",@progbits
	.sectionflags	@""
	.align	4
.nv.constant0.triton_poi_fused__native_batch_norm_legit_no_training_relu_36:
	.zero		584
